//
// Generated by NVIDIA NVVM Compiler
//
// Compiler Build ID: CL-36424714
// Cuda compilation tools, release 13.0, V13.0.88
// Based on NVVM 20.0.0
//

.version 9.0
.target sm_100
.address_size 64

	// .globl	_Z26kernelMatrixAddElementWisePfS_S_

.visible .entry _Z26kernelMatrixAddElementWisePfS_S_(
	.param .u64 .ptr .align 1 _Z26kernelMatrixAddElementWisePfS_S__param_0,
	.param .u64 .ptr .align 1 _Z26kernelMatrixAddElementWisePfS_S__param_1,
	.param .u64 .ptr .align 1 _Z26kernelMatrixAddElementWisePfS_S__param_2
)
{
	.reg .pred 	%p<2>;
	.reg .b32 	%r<5>;
	.reg .b32 	%f<4>;
	.reg .b64 	%rd<11>;

	ld.param.u64 	%rd1, [_Z26kernelMatrixAddElementWisePfS_S__param_0];
	ld.param.u64 	%rd2, [_Z26kernelMatrixAddElementWisePfS_S__param_1];
	ld.param.u64 	%rd3, [_Z26kernelMatrixAddElementWisePfS_S__param_2];
	mov.u32 	%r2, %ctaid.x;
	mov.u32 	%r3, %ntid.x;
	mov.u32 	%r4, %tid.x;
	mad.lo.s32 	%r1, %r2, %r3, %r4;
	setp.gt.s32 	%p1, %r1, 9999;
	@%p1 bra 	$L__BB0_2;
	cvta.to.global.u64 	%rd4, %rd1;
	cvta.to.global.u64 	%rd5, %rd2;
	cvta.to.global.u64 	%rd6, %rd3;
	mul.wide.s32 	%rd7, %r1, 4;
	add.s64 	%rd8, %rd4, %rd7;
	ld.global.f32 	%f1, [%rd8];
	add.s64 	%rd9, %rd5, %rd7;
	ld.global.f32 	%f2, [%rd9];
	add.f32 	%f3, %f1, %f2;
	add.s64 	%rd10, %rd6, %rd7;
	st.global.f32 	[%rd10], %f3;
$L__BB0_2:
	ret;

}


// ===== COMPILED SASS (sm_100) =====

	.target	sm_100

	.elftype	@"ET_EXEC"


//--------------------- .note.nv.tkinfo           --------------------------
	.section	.note.nv.tkinfo,"",@"SHT_NOTE"
	.sectionflags	@"SHF_NOTE_NV_TKINFO"
	.tkinfo
        /*0018*/ 	.word	0x00000002
        /*0030*/ 	.string	""
        /*0030*/ 	.string	"ptxas"
        /*0030*/ 	.string	"Cuda compilation tools, release 13.0, V13.0.88"
        /*0030*/ 	.string	"Build cuda_13.0.r13.0/compiler.36424714_0"
        /*0030*/ 	.string	"-arch sm_100 -m 64 "



//--------------------- .note.nv.cuinfo           --------------------------
	.section	.note.nv.cuinfo,"",@"SHT_NOTE"
	.sectionflags	@"SHF_NOTE_NV_CUINFO"
        /*0018*/ 	.short	0x0002
        /*001a*/ 	.short	0x0064
        /*001c*/ 	.short	0x0082
	.zero		2


//--------------------- .nv.info                  --------------------------
	.section	.nv.info,"",@"SHT_CUDA_INFO"
	.align	4


	//----- nvinfo : EIATTR_REGCOUNT
	.align		4
        /*0000*/ 	.byte	0x04, 0x2f
        /*0002*/ 	.short	(.L_1 - .L_0)
	.align		4
.L_0:
        /*0004*/ 	.word	index@(_Z26kernelMatrixAddElementWisePfS_S_)
        /*0008*/ 	.word	0x0000000c


	//----- nvinfo : EIATTR_FRAME_SIZE
	.align		4
.L_1:
        /*000c*/ 	.byte	0x04, 0x11
        /*000e*/ 	.short	(.L_3 - .L_2)
	.align		4
.L_2:
        /*0010*/ 	.word	index@(_Z26kernelMatrixAddElementWisePfS_S_)
        /*0014*/ 	.word	0x00000000


	//----- nvinfo : EIATTR_MIN_STACK_SIZE
	.align		4
.L_3:
        /*0018*/ 	.byte	0x04, 0x12
        /*001a*/ 	.short	(.L_5 - .L_4)
	.align		4
.L_4:
        /*001c*/ 	.word	index@(_Z26kernelMatrixAddElementWisePfS_S_)
        /*0020*/ 	.word	0x00000000
.L_5:


//--------------------- .nv.compat                --------------------------
	.section	.nv.compat,"",@"SHT_CUDA_COMPAT_INFO"
	.align	4
        /*0000*/ 	.byte	0x02, 0x09, 0x00, 0x00, 0x02, 0x02, 0x01, 0x00, 0x02, 0x05, 0x05, 0x00, 0x03, 0x07, 0x01, 0x01
        /*0010*/ 	.byte	0x02, 0x03, 0x00, 0x00, 0x02, 0x06, 0x01, 0x00, 0x04, 0x0b, 0x08, 0x00, 0x09, 0x00, 0x00, 0x00
        /*0020*/ 	.byte	0x00, 0x00, 0x00, 0x00


//--------------------- .nv.info._Z26kernelMatrixAddElementWisePfS_S_ --------------------------
	.section	.nv.info._Z26kernelMatrixAddElementWisePfS_S_,"",@"SHT_CUDA_INFO"
	.sectionflags	@""
	.align	4


	//----- nvinfo : EIATTR_CUDA_API_VERSION
	.align		4
        /*0000*/ 	.byte	0x04, 0x37
        /*0002*/ 	.short	(.L_7 - .L_6)
.L_6:
        /*0004*/ 	.word	0x00000082


	//----- nvinfo : EIATTR_KPARAM_INFO
	.align		4
.L_7:
        /*0008*/ 	.byte	0x04, 0x17
        /*000a*/ 	.short	(.L_9 - .L_8)
.L_8:
        /*000c*/ 	.word	0x00000000
        /*0010*/ 	.short	0x0002
        /*0012*/ 	.short	0x0010
        /*0014*/ 	.byte	0x00, 0xf5, 0x21, 0x00


	//----- nvinfo : EIATTR_KPARAM_INFO
	.align		4
.L_9:
        /*0018*/ 	.byte	0x04, 0x17
        /*001a*/ 	.short	(.L_11 - .L_10)
.L_10:
        /*001c*/ 	.word	0x00000000
        /*0020*/ 	.short	0x0001
        /*0022*/ 	.short	0x0008
        /*0024*/ 	.byte	0x00, 0xf5, 0x21, 0x00


	//----- nvinfo : EIATTR_KPARAM_INFO
	.align		4
.L_11:
        /*0028*/ 	.byte	0x04, 0x17
        /*002a*/ 	.short	(.L_13 - .L_12)
.L_12:
        /*002c*/ 	.word	0x00000000
        /*0030*/ 	.short	0x0000
        /*0032*/ 	.short	0x0000
        /*0034*/ 	.byte	0x00, 0xf5, 0x21, 0x00


	//----- nvinfo : EIATTR_SPARSE_MMA_MASK
	.align		4
.L_13:
        /*0038*/ 	.byte	0x03, 0x50
        /*003a*/ 	.short	0x0000


	//----- nvinfo : EIATTR_MAXREG_COUNT
	.align		4
        /*003c*/ 	.byte	0x03, 0x1b
        /*003e*/ 	.short	0x00ff


	//----- nvinfo : EIATTR_MERCURY_ISA_VERSION
	.align		4
        /*0040*/ 	.byte	0x03, 0x5f
        /*0042*/ 	.short	0x0101


	//----- nvinfo : EIATTR_VRC_CTA_INIT_COUNT
	.align		4
        /*0044*/ 	.byte	0x02, 0x4a
	.zero		1
	.zero		1


	//----- nvinfo : EIATTR_EXIT_INSTR_OFFSETS
	.align		4
        /*0048*/ 	.byte	0x04, 0x1c
        /*004a*/ 	.short	(.L_15 - .L_14)


	//   ....[0]....
.L_14:
        /*004c*/ 	.word	0x00000060


	//   ....[1]....
        /*0050*/ 	.word	0x00000120


	//----- nvinfo : EIATTR_CBANK_PARAM_SIZE
	.align		4
.L_15:
        /*0054*/ 	.byte	0x03, 0x19
        /*0056*/ 	.short	0x0018


	//----- nvinfo : EIATTR_PARAM_CBANK
	.align		4
        /*0058*/ 	.byte	0x04, 0x0a
        /*005a*/ 	.short	(.L_17 - .L_16)
	.align		4
.L_16:
        /*005c*/ 	.word	index@(.nv.constant0._Z26kernelMatrixAddElementWisePfS_S_)
        /*0060*/ 	.short	0x0380
        /*0062*/ 	.short	0x0018


	//----- nvinfo : EIATTR_SW_WAR
	.align		4
.L_17:
        /*0064*/ 	.byte	0x04, 0x36
        /*0066*/ 	.short	(.L_19 - .L_18)
.L_18:
        /*0068*/ 	.word	0x00000008
.L_19:


//--------------------- .nv.callgraph             --------------------------
	.section	.nv.callgraph,"",@"SHT_CUDA_CALLGRAPH"
	.align	4
	.sectionentsize	8
	.align		4
        /*0000*/ 	.word	0x00000000
	.align		4
        /*0004*/ 	.word	0xffffffff
	.align		4
        /*0008*/ 	.word	0x00000000
	.align		4
        /*000c*/ 	.word	0xfffffffe
	.align		4
        /*0010*/ 	.word	0x00000000
	.align		4
        /*0014*/ 	.word	0xfffffffd
	.align		4
        /*0018*/ 	.word	0x00000000
	.align		4
        /*001c*/ 	.word	0xfffffffc


//--------------------- .text._Z26kernelMatrixAddElementWisePfS_S_ --------------------------
	.section	.text._Z26kernelMatrixAddElementWisePfS_S_,"ax",@progbits
	.align	128
        .global         _Z26kernelMatrixAddElementWisePfS_S_
        .type           _Z26kernelMatrixAddElementWisePfS_S_,@function
        .size           _Z26kernelMatrixAddElementWisePfS_S_,(.L_x_1 - _Z26kernelMatrixAddElementWisePfS_S_)
        .other          _Z26kernelMatrixAddElementWisePfS_S_,@"STO_CUDA_ENTRY STV_DEFAULT"
_Z26kernelMatrixAddElementWisePfS_S_:
.text._Z26kernelMatrixAddElementWisePfS_S_:
[----:B------:R-:W-:Y:S01]  /*0000*/  LDC R1, c[0x0][0x37c] ;  /* 0x0000df00ff017b82 */ /* 0x000fe20000000800 */
[----:B------:R-:W0:Y:S07]  /*0010*/  S2R R0, SR_TID.X ;  /* 0x0000000000007919 */ /* 0x000e2e0000002100 */
[----:B------:R-:W0:Y:S08]  /*0020*/  S2UR UR4, SR_CTAID.X ;  /* 0x00000000000479c3 */ /* 0x000e300000002500 */
[----:B------:R-:W0:Y:S02]  /*0030*/  LDC R9, c[0x0][0x360] ;  /* 0x0000d800ff097b82 */ /* 0x000e240000000800 */
[----:B0-----:R-:W-:-:S05]  /*0040*/  IMAD R9, R9, UR4, R0 ;  /* 0x0000000409097c24 */ /* 0x001fca000f8e0200 */
[----:B------:R-:W-:-:S13]  /*0050*/  ISETP.GT.AND P0, PT, R9, 0x270f, PT ;  /* 0x0000270f0900780c */ /* 0x000fda0003f04270 */
[----:B------:R-:W-:Y:S05]  /*0060*/  @P0 EXIT ;  /* 0x000000000000094d */ /* 0x000fea0003800000 */
[----:B------:R-:W0:Y:S01]  /*0070*/  LDC.64 R2, c[0x0][0x380] ;  /* 0x0000e000ff027b82 */ /* 0x000e220000000a00 */
[----:B------:R-:W1:Y:S07]  /*0080*/  LDCU.64 UR4, c[0x0][0x358] ;  /* 0x00006b00ff0477ac */ /* 0x000e6e0008000a00 */
[----:B------:R-:W2:Y:S08]  /*0090*/  LDC.64 R4, c[0x0][0x388] ;  /* 0x0000e200ff047b82 */ /* 0x000eb00000000a00 */
[----:B------:R-:W3:Y:S01]  /*00a0*/  LDC.64 R6, c[0x0][0x390] ;  /* 0x0000e400ff067b82 */ /* 0x000ee20000000a00 */
[----:B0-----:R-:W-:-:S06]  /*00b0*/  IMAD.WIDE R2, R9, 0x4, R2 ;  /* 0x0000000409027825 */ /* 0x001fcc00078e0202 */
[----:B-1----:R-:W4:Y:S01]  /*00c0*/  LDG.E R2, desc[UR4][R2.64] ;  /* 0x0000000402027981 */ /* 0x002f22000c1e1900 */
[----:B--2---:R-:W-:-:S06]  /*00d0*/  IMAD.WIDE R4, R9, 0x4, R4 ;  /* 0x0000000409047825 */ /* 0x004fcc00078e0204 */
[----:B------:R-:W4:Y:S01]  /*00e0*/  LDG.E R5, desc[UR4][R4.64] ;  /* 0x0000000404057981 */ /* 0x000f22000c1e1900 */
[----:B---3--:R-:W-:-:S04]  /*00f0*/  IMAD.WIDE R6, R9, 0x4, R6 ;  /* 0x0000000409067825 */ /* 0x008fc800078e0206 */
[----:B----4-:R-:W-:-:S05]  /*0100*/  FADD R9, R2, R5 ;  /* 0x0000000502097221 */ /* 0x010fca0000000000 */
[----:B------:R-:W-:Y:S01]  /*0110*/  STG.E desc[UR4][R6.64], R9 ;  /* 0x0000000906007986 */ /* 0x000fe2000c101904 */
[----:B------:R-:W-:Y:S05]  /*0120*/  EXIT ;  /* 0x000000000000794d */ /* 0x000fea0003800000 */
.L_x_0:
[----:B------:R-:W-:-:S00]  /*0130*/  BRA `(.L_x_0) ;  /* 0xfffffffc00fc7947 */ /* 0x000fc0000383ffff */
[----:B------:R-:W-:-:S00]  /*0140*/  NOP ;  /* 0x0000000000007918 */ /* 0x000fc00000000000 */
        /* <DEDUP_REMOVED lines=11> */
.L_x_1:


//--------------------- .nv.shared.reserved.0     --------------------------
	.section	.nv.shared.reserved.0,"aw",@nobits
	.weak		__nv_reservedSMEM_offset_0_alias
	.size		__nv_reservedSMEM_offset_0_alias, 0, 64
	.other		__nv_reservedSMEM_offset_0_alias,@"STO_CUDA_RESERVED_SHARED STV_DEFAULT"
__nv_reservedSMEM_offset_0_alias:
	.zero		0
	.zero		64


//--------------------- .nv.constant0._Z26kernelMatrixAddElementWisePfS_S_ --------------------------
	.section	.nv.constant0._Z26kernelMatrixAddElementWisePfS_S_,"a",@progbits
	.sectionflags	@""
	.align	4
.nv.constant0._Z26kernelMatrixAddElementWisePfS_S_:
	.zero		920


//--------------------- SYMBOLS --------------------------

	.type		.nv.reservedSmem.offset0,@object
	.size		.nv.reservedSmem.offset0,0x4
